.version 2.0 
.target sm_20
.global .s32  gresult;
.global .s32  src_c;

// test for bug 1190556 - [GM107] whql compute Memory\Sync test fails at -O1 and -O2
.entry main {
   .reg .s32 a, b, c, d, aa;

   ld.global.s32  b, [gresult];
   ld.global.s32  c, [src_c];
   mul.hi.s32   a, b, 45;
   neg.s32      aa, a;
   add.s32      d, aa, c;
   st.global.s32 [gresult], d;
   
   exit;
}


// ===== COMPILED SASS (sm_100) =====

	.target	sm_100

	.elftype	@"ET_EXEC"


//--------------------- .note.nv.tkinfo           --------------------------
	.section	.note.nv.tkinfo,"",@"SHT_NOTE"
	.sectionflags	@"SHF_NOTE_NV_TKINFO"
	.tkinfo
        /*0018*/ 	.word	0x00000002
        /*0030*/ 	.string	""
        /*0030*/ 	.string	"ptxas"
        /*0030*/ 	.string	"Cuda compilation tools, release 13.0, V13.0.88"
        /*0030*/ 	.string	"Build cuda_13.0.r13.0/compiler.36424714_0"
        /*0030*/ 	.string	"-arch sm_100 "



//--------------------- .note.nv.cuinfo           --------------------------
	.section	.note.nv.cuinfo,"",@"SHT_NOTE"
	.sectionflags	@"SHF_NOTE_NV_CUINFO"
        /*0018*/ 	.short	0x0002
        /*001a*/ 	.short	0x0014
        /*001c*/ 	.short	0x0082
	.zero		2


//--------------------- .nv.info                  --------------------------
	.section	.nv.info,"",@"SHT_CUDA_INFO"
	.align	4


	//----- nvinfo : EIATTR_REGCOUNT
	.align		4
        /*0000*/ 	.byte	0x04, 0x2f
        /*0002*/ 	.short	(.L_3 - .L_2)
	.align		4
.L_2:
        /*0004*/ 	.word	index@(main)
        /*0008*/ 	.word	0x0000000a


	//----- nvinfo : EIATTR_FRAME_SIZE
	.align		4
.L_3:
        /*000c*/ 	.byte	0x04, 0x11
        /*000e*/ 	.short	(.L_5 - .L_4)
	.align		4
.L_4:
        /*0010*/ 	.word	index@(main)
        /*0014*/ 	.word	0x00000000


	//----- nvinfo : EIATTR_MIN_STACK_SIZE
	.align		4
.L_5:
        /*0018*/ 	.byte	0x04, 0x12
        /*001a*/ 	.short	(.L_7 - .L_6)
	.align		4
.L_6:
        /*001c*/ 	.word	index@(main)
        /*0020*/ 	.word	0x00000000
.L_7:


//--------------------- .nv.compat                --------------------------
	.section	.nv.compat,"",@"SHT_CUDA_COMPAT_INFO"
	.align	4
        /*0000*/ 	.byte	0x02, 0x09, 0x00, 0x00, 0x02, 0x02, 0x01, 0x00, 0x02, 0x05, 0x05, 0x00, 0x03, 0x07, 0x01, 0x01
        /*0010*/ 	.byte	0x02, 0x03, 0x00, 0x00, 0x02, 0x06, 0x01, 0x00, 0x04, 0x0b, 0x08, 0x00, 0x09, 0x00, 0x00, 0x00
        /*0020*/ 	.byte	0x00, 0x00, 0x00, 0x00


//--------------------- .nv.info.main             --------------------------
	.section	.nv.info.main,"",@"SHT_CUDA_INFO"
	.sectionflags	@""
	.align	4


	//----- nvinfo : EIATTR_CUDA_API_VERSION
	.align		4
        /*0000*/ 	.byte	0x04, 0x37
        /*0002*/ 	.short	(.L_9 - .L_8)
.L_8:
        /*0004*/ 	.word	0x00000082


	//----- nvinfo : EIATTR_SPARSE_MMA_MASK
	.align		4
.L_9:
        /*0008*/ 	.byte	0x03, 0x50
        /*000a*/ 	.short	0x0000


	//----- nvinfo : EIATTR_MAXREG_COUNT
	.align		4
        /*000c*/ 	.byte	0x03, 0x1b
        /*000e*/ 	.short	0x00ff


	//----- nvinfo : EIATTR_MERCURY_ISA_VERSION
	.align		4
        /*0010*/ 	.byte	0x03, 0x5f
        /*0012*/ 	.short	0x0101


	//----- nvinfo : EIATTR_VRC_CTA_INIT_COUNT
	.align		4
        /*0014*/ 	.byte	0x02, 0x4a
	.zero		1
	.zero		1


	//----- nvinfo : EIATTR_EXIT_INSTR_OFFSETS
	.align		4
        /*0018*/ 	.byte	0x04, 0x1c
        /*001a*/ 	.short	(.L_11 - .L_10)


	//   ....[0]....
.L_10:
        /*001c*/ 	.word	0x00000090


	//----- nvinfo : EIATTR_SW_WAR
	.align		4
.L_11:
        /*0020*/ 	.byte	0x04, 0x36
        /*0022*/ 	.short	(.L_13 - .L_12)
.L_12:
        /*0024*/ 	.word	0x00000008
.L_13:


//--------------------- .nv.callgraph             --------------------------
	.section	.nv.callgraph,"",@"SHT_CUDA_CALLGRAPH"
	.align	4
	.sectionentsize	8
	.align		4
        /*0000*/ 	.word	0x00000000
	.align		4
        /*0004*/ 	.word	0xffffffff
	.align		4
        /*0008*/ 	.word	0x00000000
	.align		4
        /*000c*/ 	.word	0xfffffffe
	.align		4
        /*0010*/ 	.word	0x00000000
	.align		4
        /*0014*/ 	.word	0xfffffffd
	.align		4
        /*0018*/ 	.word	0x00000000
	.align		4
        /*001c*/ 	.word	0xfffffffc


//--------------------- .nv.constant4             --------------------------
	.section	.nv.constant4,"a",@progbits
	.align	8
	.align		8
.nv.constant4:
        /*0000*/ 	.dword	gresult
	.align		8
        /*0008*/ 	.dword	src_c


//--------------------- .text.main                --------------------------
	.section	.text.main,"ax",@progbits
	.align	128
.text.main:
        .type           main,@function
        .size           main,(.L_x_1 - main)
        .other          main,@"STO_CUDA_ENTRY STV_DEFAULT"
main:
[----:B------:R-:W-:Y:S08]  /*0000*/  LDC R1, c[0x0][0x37c] ;  /* 0x0000df00ff017b82 */ /* 0x000ff00000000800 */
[----:B------:R-:W0:Y:S01]  /*0010*/  LDC.64 R2, c[0x4][RZ] ;  /* 0x01000000ff027b82 */ /* 0x000e220000000a00 */
[----:B------:R-:W0:Y:S07]  /*0020*/  LDCU.64 UR4, c[0x0][0x358] ;  /* 0x00006b00ff0477ac */ /* 0x000e2e0008000a00 */
[----:B------:R-:W1:Y:S01]  /*0030*/  LDC.64 R4, c[0x4][0x8] ;  /* 0x01000200ff047b82 */ /* 0x000e620000000a00 */
[----:B0-----:R-:W2:Y:S04]  /*0040*/  LDG.E R0, desc[UR4][R2.64] ;  /* 0x0000000402007981 */ /* 0x001ea8000c1e1900 */
[----:B-1----:R-:W3:Y:S01]  /*0050*/  LDG.E R4, desc[UR4][R4.64] ;  /* 0x0000000404047981 */ /* 0x002ee2000c1e1900 */
[----:B--2---:R-:W-:-:S05]  /*0060*/  IMAD.HI R7, R0, 0x2d, RZ ;  /* 0x0000002d00077827 */ /* 0x004fca00078e02ff */
[----:B---3--:R-:W-:-:S05]  /*0070*/  IADD3 R7, PT, PT, R4, -R7, RZ ;  /* 0x8000000704077210 */ /* 0x008fca0007ffe0ff */
[----:B------:R-:W-:Y:S01]  /*0080*/  STG.E desc[UR4][R2.64], R7 ;  /* 0x0000000702007986 */ /* 0x000fe2000c101904 */
[----:B------:R-:W-:Y:S05]  /*0090*/  EXIT ;  /* 0x000000000000794d */ /* 0x000fea0003800000 */
.L_x_0:
[----:B------:R-:W-:-:S00]  /*00a0*/  BRA `(.L_x_0) ;  /* 0xfffffffc00fc7947 */ /* 0x000fc0000383ffff */
[----:B------:R-:W-:-:S00]  /*00b0*/  NOP ;  /* 0x0000000000007918 */ /* 0x000fc00000000000 */
        /* <DEDUP_REMOVED lines=12> */
.L_x_1:


//--------------------- .nv.shared.reserved.0     --------------------------
	.section	.nv.shared.reserved.0,"aw",@nobits
	.weak		__nv_reservedSMEM_offset_0_alias
	.size		__nv_reservedSMEM_offset_0_alias, 0, 64
	.other		__nv_reservedSMEM_offset_0_alias,@"STO_CUDA_RESERVED_SHARED STV_DEFAULT"
__nv_reservedSMEM_offset_0_alias:
	.zero		0
	.zero		64


//--------------------- .nv.global                --------------------------
	.section	.nv.global,"aw",@nobits
	.align	4
.nv.global:
	.type		gresult,@object
	.size		gresult,(src_c - gresult)
gresult:
	.zero		4
	.type		src_c,@object
	.size		src_c,(.L_1 - src_c)
src_c:
	.zero		4
.L_1:


//--------------------- .nv.constant0.main        --------------------------
	.section	.nv.constant0.main,"a",@progbits
	.sectionflags	@""
	.align	4
.nv.constant0.main:
	.zero		896


//--------------------- SYMBOLS --------------------------

	.type		.nv.reservedSmem.offset0,@object
	.size		.nv.reservedSmem.offset0,0x4
